	.headerflags	@"EF_CUDA_TEXMODE_UNIFIED EF_CUDA_64BIT_ADDRESS EF_CUDA_ACCELERATORS EF_CUDA_SM90 EF_CUDA_VIRTUAL_SM(EF_CUDA_SM90)"
	.elftype	@"ET_EXEC"


//--------------------- .nv.info                  --------------------------
	.section	.nv.info,"",@"SHT_CUDA_INFO"
	.align	4


	//----- nvinfo : EIATTR_REGCOUNT
	.align		4
        /*0000*/ 	.byte	0x04, 0x2f
        /*0002*/ 	.short	(.L_1 - .L_0)
	.align		4
.L_0:
        /*0004*/ 	.word	index@(triton_poi_fused_convolution_relu_16)
        /*0008*/ 	.word	0x00000020


	//----- nvinfo : EIATTR_MIN_STACK_SIZE
	.align		4
.L_1:
        /*000c*/ 	.byte	0x04, 0x12
        /*000e*/ 	.short	(.L_3 - .L_2)
	.align		4
.L_2:
        /*0010*/ 	.word	index@(triton_poi_fused_convolution_relu_16)
        /*0014*/ 	.word	0x00000000


	//----- nvinfo : EIATTR_FRAME_SIZE
	.align		4
.L_3:
        /*0018*/ 	.byte	0x04, 0x11
        /*001a*/ 	.short	(.L_5 - .L_4)
	.align		4
.L_4:
        /*001c*/ 	.word	index@(triton_poi_fused_convolution_relu_16)
        /*0020*/ 	.word	0x00000000


	//----- nvinfo : EIATTR_MIN_STACK_SIZE
	.align		4
.L_5:
        /*0024*/ 	.byte	0x04, 0x12
        /*0026*/ 	.short	(.L_7 - .L_6)
	.align		4
.L_6:
        /*0028*/ 	.word	index@(triton_poi_fused_convolution_relu_16)
        /*002c*/ 	.word	0x00000000
.L_7:


//--------------------- .nv.info.triton_poi_fused_convolution_relu_16 --------------------------
	.section	.nv.info.triton_poi_fused_convolution_relu_16,"",@"SHT_CUDA_INFO"
	.sectionflags	@""
	.align	4


	//----- nvinfo : EIATTR_CUDA_API_VERSION
	.align		4
        /*0000*/ 	.byte	0x04, 0x37
        /*0002*/ 	.short	(.L_9 - .L_8)
.L_8:
        /*0004*/ 	.word	0x0000007c


	//----- nvinfo : EIATTR_KPARAM_INFO
	.align		4
.L_9:
        /*0008*/ 	.byte	0x04, 0x17
        /*000a*/ 	.short	(.L_11 - .L_10)
.L_10:
        /*000c*/ 	.word	0x00000000
        /*0010*/ 	.short	0x0004
        /*0012*/ 	.short	0x001c
        /*0014*/ 	.byte	0x00, 0xf0, 0x11, 0x00


	//----- nvinfo : EIATTR_KPARAM_INFO
	.align		4
.L_11:
        /*0018*/ 	.byte	0x04, 0x17
        /*001a*/ 	.short	(.L_13 - .L_12)
.L_12:
        /*001c*/ 	.word	0x00000000
        /*0020*/ 	.short	0x0003
        /*0022*/ 	.short	0x0018
        /*0024*/ 	.byte	0x00, 0xf0, 0x11, 0x00


	//----- nvinfo : EIATTR_KPARAM_INFO
	.align		4
.L_13:
        /*0028*/ 	.byte	0x04, 0x17
        /*002a*/ 	.short	(.L_15 - .L_14)
.L_14:
        /*002c*/ 	.word	0x00000000
        /*0030*/ 	.short	0x0002
        /*0032*/ 	.short	0x0010
        /*0034*/ 	.byte	0x00, 0xf4, 0x21, 0x00


	//----- nvinfo : EIATTR_KPARAM_INFO
	.align		4
.L_15:
        /*0038*/ 	.byte	0x04, 0x17
        /*003a*/ 	.short	(.L_17 - .L_16)
.L_16:
        /*003c*/ 	.word	0x00000000
        /*0040*/ 	.short	0x0001
        /*0042*/ 	.short	0x0008
        /*0044*/ 	.byte	0x00, 0xf4, 0x21, 0x00


	//----- nvinfo : EIATTR_KPARAM_INFO
	.align		4
.L_17:
        /*0048*/ 	.byte	0x04, 0x17
        /*004a*/ 	.short	(.L_19 - .L_18)
.L_18:
        /*004c*/ 	.word	0x00000000
        /*0050*/ 	.short	0x0000
        /*0052*/ 	.short	0x0000
        /*0054*/ 	.byte	0x00, 0xf4, 0x21, 0x00


	//----- nvinfo : EIATTR_SPARSE_MMA_MASK
	.align		4
.L_19:
        /*0058*/ 	.byte	0x03, 0x50
        /*005a*/ 	.short	0x0000


	//----- nvinfo : EIATTR_MAXREG_COUNT
	.align		4
        /*005c*/ 	.byte	0x03, 0x1b
        /*005e*/ 	.short	0x00ff


	//----- nvinfo : EIATTR_EXIT_INSTR_OFFSETS
	.align		4
        /*0060*/ 	.byte	0x04, 0x1c
        /*0062*/ 	.short	(.L_21 - .L_20)


	//   ....[0]....
.L_20:
        /*0064*/ 	.word	0x00000b80


	//   ....[1]....
        /*0068*/ 	.word	0x00000c00


	//----- nvinfo : EIATTR_REQNTID
	.align		4
.L_21:
        /*006c*/ 	.byte	0x04, 0x10
        /*006e*/ 	.short	(.L_23 - .L_22)
.L_22:
        /*0070*/ 	.word	0x00000100
        /*0074*/ 	.word	0x00000001
        /*0078*/ 	.word	0x00000001


	//----- nvinfo : EIATTR_CBANK_PARAM_SIZE
	.align		4
.L_23:
        /*007c*/ 	.byte	0x03, 0x19
        /*007e*/ 	.short	0x0020


	//----- nvinfo : EIATTR_PARAM_CBANK
	.align		4
        /*0080*/ 	.byte	0x04, 0x0a
        /*0082*/ 	.short	(.L_25 - .L_24)
	.align		4
.L_24:
        /*0084*/ 	.word	index@(.nv.constant0.triton_poi_fused_convolution_relu_16)
        /*0088*/ 	.short	0x0210
        /*008a*/ 	.short	0x0020


	//----- nvinfo : EIATTR_SW_WAR
	.align		4
.L_25:
        /*008c*/ 	.byte	0x04, 0x36
        /*008e*/ 	.short	(.L_27 - .L_26)
.L_26:
        /*0090*/ 	.word	0x00000008
.L_27:


//--------------------- .nv.callgraph             --------------------------
	.section	.nv.callgraph,"",@"SHT_CUDA_CALLGRAPH"
	.align	4
	.sectionentsize	8
	.align		4
        /*0000*/ 	.word	0x00000000
	.align		4
        /*0004*/ 	.word	0xffffffff
	.align		4
        /*0008*/ 	.word	0x00000000
	.align		4
        /*000c*/ 	.word	0xfffffffe
	.align		4
        /*0010*/ 	.word	0x00000000
	.align		4
        /*0014*/ 	.word	0xfffffffd
	.align		4
        /*0018*/ 	.word	0x00000000
	.align		4
        /*001c*/ 	.word	0xfffffffc


//--------------------- .text.triton_poi_fused_convolution_relu_16 --------------------------
	.section	.text.triton_poi_fused_convolution_relu_16,"ax",@progbits
	.sectionflags	@"SHF_BARRIERS=1"
	.align	128
        .global         triton_poi_fused_convolution_relu_16
        .type           triton_poi_fused_convolution_relu_16,@function
        .size           triton_poi_fused_convolution_relu_16,(.L_x_1 - triton_poi_fused_convolution_relu_16)
        .other          triton_poi_fused_convolution_relu_16,@"STO_CUDA_ENTRY STV_DEFAULT"
triton_poi_fused_convolution_relu_16:
.text.triton_poi_fused_convolution_relu_16:
[----:B------:R-:W0:Y:S01]  /*0000*/  LDC R1, c[0x0][0x28] ;  /* 0x00000a00ff017b82 */ /* 0x000e220000000800 */
[----:B------:R-:W1:Y:S07]  /*0010*/  S2R R3, SR_CTAID.Y ;  /* 0x0000000000037919 */ /* 0x000e6e0000002600 */
[----:B------:R-:W2:Y:S01]  /*0020*/  LDC.64 R26, c[0x0][0x210] ;  /* 0x00008400ff1a7b82 */ /* 0x000ea20000000a00 */
[----:B------:R-:W-:Y:S02]  /*0030*/  CS2R R8, SRZ ;  /* 0x0000000000087805 */ /* 0x000fe4000001ff00 */
[----:B------:R-:W-:Y:S01]  /*0040*/  CS2R R10, SRZ ;  /* 0x00000000000a7805 */ /* 0x000fe2000001ff00 */
[----:B------:R-:W3:Y:S01]  /*0050*/  S2R R0, SR_TID.X ;  /* 0x0000000000007919 */ /* 0x000ee20000002100 */
[----:B------:R-:W-:Y:S01]  /*0060*/  ULDC.64 UR6, c[0x0][0x208] ;  /* 0x0000820000067ab9 */ /* 0x000fe20000000a00 */
[----:B------:R-:W4:Y:S02]  /*0070*/  S2R R2, SR_CTAID.X ;  /* 0x0000000000027919 */ /* 0x000f240000002500 */
[----:B------:R-:W5:Y:S01]  /*0080*/  LDC.64 R20, c[0x0][0x218] ;  /* 0x00008600ff147b82 */ /* 0x000f620000000a00 */
[----:B-1----:R-:W-:Y:S01]  /*0090*/  IMAD.SHL.U32 R24, R3, 0x10, RZ ;  /* 0x0000001003187824 */ /* 0x002fe200078e00ff */
[----:B------:R-:W-:Y:S01]  /*00a0*/  SHF.R.S32.HI R4, RZ, 0x1b, R3 ;  /* 0x0000001bff047819 */ /* 0x000fe20000011403 */
[----:B---3--:R-:W-:-:S03]  /*00b0*/  IMAD.SHL.U32 R3, R0, 0x4, RZ ;  /* 0x0000000400037824 */ /* 0x008fc600078e00ff */
[----:B------:R-:W-:Y:S02]  /*00c0*/  SGXT R4, R4, 0x1 ;  /* 0x000000010404781a */ /* 0x000fe40000000200 */
[----:B------:R-:W-:Y:S02]  /*00d0*/  SHF.R.U32.HI R25, RZ, 0x2, R0 ;  /* 0x00000002ff197819 */ /* 0x000fe40000011600 */
[----:B------:R-:W-:Y:S02]  /*00e0*/  LOP3.LUT R17, R24, 0xc, R3, 0xf8, !PT ;  /* 0x0000000c18117812 */ /* 0x000fe400078ef803 */
[----:B------:R-:W-:Y:S02]  /*00f0*/  SGXT.U32 R25, R25, 0x6 ;  /* 0x000000061919781a */ /* 0x000fe40000000000 */
[----:B------:R-:W-:Y:S02]  /*0100*/  LEA.HI R5, R4, R17, RZ, 0x8 ;  /* 0x0000001104057211 */ /* 0x000fe400078f40ff */
[----:B----4-:R-:W-:-:S02]  /*0110*/  PRMT R4, R25, 0x6540, R2 ;  /* 0x0000654019047816 */ /* 0x010fc40000000002 */
[C---:B------:R-:W-:Y:S01]  /*0120*/  LOP3.LUT R6, R5.reuse, 0xffffff00, RZ, 0xc0, !PT ;  /* 0xffffff0005067812 */ /* 0x040fe200078ec0ff */
[----:B------:R-:W-:Y:S01]  /*0130*/  IMAD.SHL.U32 R5, R5, 0x100, RZ ;  /* 0x0000010005057824 */ /* 0x000fe200078e00ff */
[C---:B------:R-:W-:Y:S02]  /*0140*/  ISETP.GE.AND P0, PT, R4.reuse, 0x100, PT ;  /* 0x000001000400780c */ /* 0x040fe40003f06270 */
[C---:B------:R-:W-:Y:S01]  /*0150*/  LOP3.LUT R29, R4.reuse, 0x80, RZ, 0xfc, !PT ;  /* 0x00000080041d7812 */ /* 0x040fe200078efcff */
[----:B------:R-:W-:Y:S01]  /*0160*/  IMAD.IADD R17, R17, 0x1, -R6 ;  /* 0x0000000111117824 */ /* 0x000fe200078e0a06 */
[----:B------:R-:W-:Y:S02]  /*0170*/  LOP3.LUT R6, R5, 0xffff0000, RZ, 0xc0, !PT ;  /* 0xffff000005067812 */ /* 0x000fe400078ec0ff */
[C---:B------:R-:W-:Y:S02]  /*0180*/  LOP3.LUT R5, R4.reuse, 0x40, RZ, 0xfc, !PT ;  /* 0x0000004004057812 */ /* 0x040fe400078efcff */
[----:B------:R-:W-:Y:S01]  /*0190*/  LOP3.LUT R16, R4, 0xc0, RZ, 0xfc, !PT ;  /* 0x000000c004107812 */ /* 0x000fe200078efcff */
[----:B------:R-:W-:Y:S01]  /*01a0*/  IMAD.IADD R6, R17, 0x1, R6 ;  /* 0x0000000111067824 */ /* 0x000fe200078e0206 */
[----:B------:R-:W-:-:S02]  /*01b0*/  ISETP.GE.AND P1, PT, R5, 0x100, PT ;  /* 0x000001000500780c */ /* 0x000fc40003f26270 */
[----:B------:R-:W-:Y:S01]  /*01c0*/  ISETP.GE.AND P2, PT, R29, 0x100, PT ;  /* 0x000001001d00780c */ /* 0x000fe20003f46270 */
[--C-:B------:R-:W-:Y:S01]  /*01d0*/  IMAD R23, R5, 0x100, R6.reuse ;  /* 0x0000010005177824 */ /* 0x100fe200078e0206 */
[----:B------:R-:W-:Y:S01]  /*01e0*/  ISETP.GE.AND P3, PT, R16, 0x100, PT ;  /* 0x000001001000780c */ /* 0x000fe20003f66270 */
[--C-:B------:R-:W-:Y:S01]  /*01f0*/  IMAD R19, R4, 0x100, R6.reuse ;  /* 0x0000010004137824 */ /* 0x100fe200078e0206 */
[----:B------:R-:W-:Y:S01]  /*0200*/  CS2R R4, SRZ ;  /* 0x0000000000047805 */ /* 0x000fe2000001ff00 */
[--C-:B------:R-:W-:Y:S02]  /*0210*/  IMAD R29, R29, 0x100, R6.reuse ;  /* 0x000001001d1d7824 */ /* 0x100fe400078e0206 */
[----:B------:R-:W-:Y:S01]  /*0220*/  IMAD R16, R16, 0x100, R6 ;  /* 0x0000010010107824 */ /* 0x000fe200078e0206 */
[----:B------:R-:W-:Y:S01]  /*0230*/  CS2R R6, SRZ ;  /* 0x0000000000067805 */ /* 0x000fe2000001ff00 */
[----:B--2---:R-:W-:-:S04]  /*0240*/  IMAD.WIDE R22, R23, 0x4, R26 ;  /* 0x0000000417167825 */ /* 0x004fc800078e021a */
[----:B-----5:R-:W-:Y:S01]  /*0250*/  IMAD.WIDE R20, R17, 0x4, R20 ;  /* 0x0000000411147825 */ /* 0x020fe200078e0214 */
[----:B------:R-:W2:Y:S03]  /*0260*/  @!P1 LDG.E.EL.128 R8, desc[UR6][R22.64] ;  /* 0x0000000616089981 */ /* 0x000ea6000c2e1d00 */
[--C-:B------:R-:W-:Y:S01]  /*0270*/  IMAD.WIDE R18, R19, 0x4, R26.reuse ;  /* 0x0000000413127825 */ /* 0x100fe200078e021a */
[----:B------:R-:W-:Y:S02]  /*0280*/  CS2R R12, SRZ ;  /* 0x00000000000c7805 */ /* 0x000fe4000001ff00 */
[----:B------:R-:W-:Y:S01]  /*0290*/  CS2R R14, SRZ ;  /* 0x00000000000e7805 */ /* 0x000fe2000001ff00 */
[--C-:B------:R-:W-:Y:S01]  /*02a0*/  IMAD.WIDE R28, R29, 0x4, R26.reuse ;  /* 0x000000041d1c7825 */ /* 0x100fe200078e021a */
[----:B------:R1:W3:Y:S03]  /*02b0*/  @!P0 LDG.E.EL.128 R4, desc[UR6][R18.64] ;  /* 0x0000000612048981 */ /* 0x0002e6000c2e1d00 */
[----:B------:R-:W-:Y:S01]  /*02c0*/  IMAD.WIDE R26, R16, 0x4, R26 ;  /* 0x00000004101a7825 */ /* 0x000fe200078e021a */
[----:B------:R-:W3:Y:S01]  /*02d0*/  LDG.E.EL.128 R20, desc[UR6][R20.64] ;  /* 0x0000000614147981 */ /* 0x000ee2000c2e1d00 */
[----:B------:R-:W-:-:S03]  /*02e0*/  CS2R R16, SRZ ;  /* 0x0000000000107805 */ /* 0x000fc6000001ff00 */
[----:B------:R-:W4:Y:S01]  /*02f0*/  @!P2 LDG.E.EL.128 R12, desc[UR6][R28.64] ;  /* 0x000000061c0ca981 */ /* 0x000f22000c2e1d00 */
[----:B-1----:R-:W-:-:S06]  /*0300*/  CS2R R18, SRZ ;  /* 0x0000000000127805 */ /* 0x002fcc000001ff00 */
[----:B------:R1:W5:Y:S02]  /*0310*/  @!P3 LDG.E.EL.128 R16, desc[UR6][R26.64] ;  /* 0x000000061a10b981 */ /* 0x000364000c2e1d00 */
[----:B-1----:R-:W1:Y:S01]  /*0320*/  S2R R26, SR_TID.X ;  /* 0x00000000001a7919 */ /* 0x002e620000002100 */
[----:B------:R-:W1:Y:S01]  /*0330*/  S2UR UR5, SR_CgaCtaId ;  /* 0x00000000000579c3 */ /* 0x000e620000008800 */
[----:B------:R-:W-:Y:S02]  /*0340*/  UMOV UR4, 0x400 ;  /* 0x0000040000047882 */ /* 0x000fe40000000000 */
[----:B01----:R-:W-:Y:S01]  /*0350*/  UPRMT UR4, UR5, 0x654, UR4 ;  /* 0x0000065405047896 */ /* 0x003fe20008000004 */
[----:B------:R-:W-:Y:S02]  /*0360*/  SHF.R.U32.HI R0, RZ, 0x6, R0 ;  /* 0x00000006ff007819 */ /* 0x000fe40000011600 */
[C---:B---3--:R-:W-:Y:S01]  /*0370*/  FSETP.GEU.AND P4, PT, R20.reuse, -R4, PT ;  /* 0x800000041400720b */ /* 0x048fe20003f8e000 */
[----:B------:R-:W-:Y:S01]  /*0380*/  FADD R27, R20, R4 ;  /* 0x00000004141b7221 */ /* 0x000fe20000000000 */
[----:B------:R-:W-:Y:S01]  /*0390*/  IMAD.SHL.U32 R4, R26, 0x400, RZ ;  /* 0x000004001a047824 */ /* 0x000fe200078e00ff */
[C---:B--2---:R-:W-:Y:S01]  /*03a0*/  FSETP.GEU.AND P2, PT, R20.reuse, -R8, PT ;  /* 0x800000081400720b */ /* 0x044fe20003f4e000 */
[C---:B------:R-:W-:Y:S01]  /*03b0*/  FADD R8, R20.reuse, R8 ;  /* 0x0000000814087221 */ /* 0x040fe20000000000 */
[----:B----4-:R-:W-:-:S02]  /*03c0*/  FSETP.GEU.AND P3, PT, R20, -R12, PT ;  /* 0x8000000c1400720b */ /* 0x010fc40003f6e000 */
[----:B------:R-:W-:Y:S01]  /*03d0*/  LOP3.LUT R4, R4, 0xc00, RZ, 0xc0, !PT ;  /* 0x00000c0004047812 */ /* 0x000fe200078ec0ff */
[C---:B------:R-:W-:Y:S01]  /*03e0*/  FADD R12, R20.reuse, R12 ;  /* 0x0000000c140c7221 */ /* 0x040fe20000000000 */
[C---:B------:R-:W-:Y:S02]  /*03f0*/  FSETP.GEU.AND P5, PT, R21.reuse, -R9, PT ;  /* 0x800000091500720b */ /* 0x040fe40003fae000 */
[C---:B-----5:R-:W-:Y:S01]  /*0400*/  FSETP.GEU.AND P0, PT, R20.reuse, -R16, PT ;  /* 0x800000101400720b */ /* 0x060fe20003f0e000 */
[----:B------:R-:W-:Y:S01]  /*0410*/  FADD R16, R20, R16 ;  /* 0x0000001014107221 */ /* 0x000fe20000000000 */
[C---:B------:R-:W-:Y:S01]  /*0420*/  FSETP.GEU.AND P6, PT, R21.reuse, -R13, PT ;  /* 0x8000000d1500720b */ /* 0x040fe20003fce000 */
[C---:B------:R-:W-:Y:S01]  /*0430*/  FADD R9, R21.reuse, R9 ;  /* 0x0000000915097221 */ /* 0x040fe20000000000 */
[C---:B------:R-:W-:Y:S01]  /*0440*/  LOP3.LUT R25, R4.reuse, R25, RZ, 0xfc, !PT ;  /* 0x0000001904197212 */ /* 0x040fe200078efcff */
[----:B------:R-:W-:Y:S01]  /*0450*/  FADD R13, R21, R13 ;  /* 0x0000000d150d7221 */ /* 0x000fe20000000000 */
[----:B------:R-:W-:-:S02]  /*0460*/  LEA.HI R20, R4, UR4, RZ, 0x1a ;  /* 0x0000000404147c11 */ /* 0x000fc4000f8fd0ff */
[----:B------:R-:W-:Y:S02]  /*0470*/  FSEL R8, R8, RZ, P2 ;  /* 0x000000ff08087208 */ /* 0x000fe40001000000 */
[C---:B------:R-:W-:Y:S01]  /*0480*/  FSETP.GEU.AND P1, PT, R21.reuse, -R17, PT ;  /* 0x800000111500720b */ /* 0x040fe20003f2e000 */
[C---:B------:R-:W-:Y:S01]  /*0490*/  FADD R17, R21.reuse, R17 ;  /* 0x0000001115117221 */ /* 0x040fe20000000000 */
[C---:B------:R-:W-:Y:S01]  /*04a0*/  FSETP.GEU.AND P2, PT, R21.reuse, -R5, PT ;  /* 0x800000051500720b */ /* 0x040fe20003f4e000 */
[----:B------:R-:W-:Y:S01]  /*04b0*/  FADD R5, R21, R5 ;  /* 0x0000000515057221 */ /* 0x000fe20000000000 */
[----:B------:R-:W-:Y:S01]  /*04c0*/  IMAD R21, R25, 0x4, R20 ;  /* 0x0000000419157824 */ /* 0x000fe200078e0214 */
[----:B------:R-:W-:Y:S02]  /*04d0*/  FSEL R12, R12, RZ, P3 ;  /* 0x000000ff0c0c7208 */ /* 0x000fe40001800000 */
[----:B------:R-:W-:Y:S02]  /*04e0*/  FSEL R20, R27, RZ, P4 ;  /* 0x000000ff1b147208 */ /* 0x000fe40002000000 */
[----:B------:R-:W-:-:S02]  /*04f0*/  FSEL R9, R9, RZ, P5 ;  /* 0x000000ff09097208 */ /* 0x000fc40002800000 */
[----:B------:R-:W-:Y:S02]  /*0500*/  FSEL R13, R13, RZ, P6 ;  /* 0x000000ff0d0d7208 */ /* 0x000fe40003000000 */
[C---:B------:R-:W-:Y:S01]  /*0510*/  FSETP.GEU.AND P3, PT, R22.reuse, -R10, PT ;  /* 0x8000000a1600720b */ /* 0x040fe20003f6e000 */
[C---:B------:R-:W-:Y:S01]  /*0520*/  FADD R10, R22.reuse, R10 ;  /* 0x0000000a160a7221 */ /* 0x040fe20000000000 */
[C---:B------:R-:W-:Y:S01]  /*0530*/  FSETP.GEU.AND P4, PT, R22.reuse, -R14, PT ;  /* 0x8000000e1600720b */ /* 0x040fe20003f8e000 */
[C---:B------:R-:W-:Y:S01]  /*0540*/  FADD R14, R22.reuse, R14 ;  /* 0x0000000e160e7221 */ /* 0x040fe20000000000 */
[C---:B------:R-:W-:Y:S01]  /*0550*/  FSETP.GEU.AND P5, PT, R22.reuse, -R18, PT ;  /* 0x800000121600720b */ /* 0x040fe20003fae000 */
[C---:B------:R-:W-:Y:S01]  /*0560*/  FADD R18, R22.reuse, R18 ;  /* 0x0000001216127221 */ /* 0x040fe20000000000 */
[C---:B------:R-:W-:Y:S01]  /*0570*/  FSETP.GEU.AND P6, PT, R22.reuse, -R6, PT ;  /* 0x800000061600720b */ /* 0x040fe20003fce000 */
[----:B------:R-:W-:Y:S01]  /*0580*/  FADD R6, R22, R6 ;  /* 0x0000000616067221 */ /* 0x000fe20000000000 */
[----:B------:R-:W-:-:S02]  /*0590*/  LOP3.LUT R22, R4, 0x100, RZ, 0xfc, !PT ;  /* 0x0000010004167812 */ /* 0x000fc400078efcff */
[C---:B------:R-:W-:Y:S01]  /*05a0*/  LOP3.LUT R27, R4.reuse, 0x200, RZ, 0xfc, !PT ;  /* 0x00000200041b7812 */ /* 0x040fe200078efcff */
[----:B------:R0:W-:Y:S01]  /*05b0*/  STS [R21], R20 ;  /* 0x0000001415007388 */ /* 0x0001e20000000800 */
[----:B------:R-:W-:Y:S02]  /*05c0*/  LOP3.LUT R28, R4, 0x300, RZ, 0xfc, !PT ;  /* 0x00000300041c7812 */ /* 0x000fe400078efcff */
[----:B------:R-:W-:Y:S02]  /*05d0*/  FSEL R5, R5, RZ, P2 ;  /* 0x000000ff05057208 */ /* 0x000fe40001000000 */
[----:B------:R-:W-:Y:S02]  /*05e0*/  LEA.HI R4, R22, UR4, RZ, 0x1a ;  /* 0x0000000416047c11 */ /* 0x000fe4000f8fd0ff */
[----:B------:R-:W-:Y:S02]  /*05f0*/  FSETP.GEU.AND P2, PT, R23, -R11, PT ;  /* 0x8000000b1700720b */ /* 0x000fe40003f4e000 */
[----:B------:R-:W-:Y:S01]  /*0600*/  LEA.HI R22, R27, UR4, RZ, 0x1a ;  /* 0x000000041b167c11 */ /* 0x000fe2000f8fd0ff */
[C---:B0-----:R-:W-:Y:S01]  /*0610*/  FADD R20, R23.reuse, R11 ;  /* 0x0000000b17147221 */ /* 0x041fe20000000000 */
[----:B------:R-:W-:Y:S01]  /*0620*/  FSEL R11, R10, RZ, P3 ;  /* 0x000000ff0a0b7208 */ /* 0x000fe20001800000 */
[----:B------:R-:W-:Y:S01]  /*0630*/  FADD R10, R23, R7 ;  /* 0x00000007170a7221 */ /* 0x000fe20000000000 */
[----:B------:R-:W-:-:S02]  /*0640*/  LEA.HI R28, R28, UR4, RZ, 0x1a ;  /* 0x000000041c1c7c11 */ /* 0x000fc4000f8fd0ff */
[----:B------:R-:W-:Y:S01]  /*0650*/  FSETP.GEU.AND P3, PT, R23, -R7, PT ;  /* 0x800000071700720b */ /* 0x000fe20003f6e000 */
[C---:B------:R-:W-:Y:S01]  /*0660*/  IMAD R4, R25.reuse, 0x4, R4 ;  /* 0x0000000419047824 */ /* 0x040fe200078e0204 */
[----:B------:R-:W-:Y:S01]  /*0670*/  FSEL R7, R6, RZ, P6 ;  /* 0x000000ff06077208 */ /* 0x000fe20003000000 */
[C---:B------:R-:W-:Y:S01]  /*0680*/  IMAD R22, R25.reuse, 0x4, R22 ;  /* 0x0000000419167824 */ /* 0x040fe200078e0216 */
[----:B------:R-:W-:Y:S01]  /*0690*/  FSEL R6, R10, RZ, P3 ;  /* 0x000000ff0a067208 */ /* 0x000fe20001800000 */
[----:B------:R-:W-:Y:S01]  /*06a0*/  IMAD R25, R25, 0x4, R28 ;  /* 0x0000000419197824 */ /* 0x000fe200078e021c */
[C---:B------:R-:W-:Y:S01]  /*06b0*/  FSETP.GEU.AND P6, PT, R23.reuse, -R15, PT ;  /* 0x8000000f1700720b */ /* 0x040fe20003fce000 */
[----:B------:R-:W-:Y:S01]  /*06c0*/  FADD R15, R23, R15 ;  /* 0x0000000f170f7221 */ /* 0x000fe20000000000 */
[----:B------:R0:W-:Y:S01]  /*06d0*/  STS [R4+0x400], R5 ;  /* 0x0004000504007388 */ /* 0x0001e20000000800 */
[----:B------:R-:W-:-:S03]  /*06e0*/  FSEL R20, R20, RZ, P2 ;  /* 0x000000ff14147208 */ /* 0x000fc60001000000 */
[----:B------:R-:W-:Y:S01]  /*06f0*/  STS [R22+0x800], R7 ;  /* 0x0008000716007388 */ /* 0x000fe20000000800 */
[C---:B------:R-:W-:Y:S01]  /*0700*/  FSETP.GEU.AND P2, PT, R23.reuse, -R19, PT ;  /* 0x800000131700720b */ /* 0x040fe20003f4e000 */
[----:B------:R-:W-:Y:S02]  /*0710*/  FADD R23, R23, R19 ;  /* 0x0000001317177221 */ /* 0x000fe40000000000 */
[----:B------:R1:W-:Y:S01]  /*0720*/  STS [R25+0xc00], R6 ;  /* 0x000c000619007388 */ /* 0x0003e20000000800 */
[----:B------:R-:W-:-:S03]  /*0730*/  FSEL R27, R14, RZ, P4 ;  /* 0x000000ff0e1b7208 */ /* 0x000fc60002000000 */
[----:B------:R-:W-:Y:S01]  /*0740*/  STS [R21+0x100], R8 ;  /* 0x0001000815007388 */ /* 0x000fe20000000800 */
[----:B------:R-:W-:-:S03]  /*0750*/  FSEL R10, R15, RZ, P6 ;  /* 0x000000ff0f0a7208 */ /* 0x000fc60003000000 */
[----:B------:R-:W-:Y:S01]  /*0760*/  STS [R4+0x500], R9 ;  /* 0x0005000904007388 */ /* 0x000fe20000000800 */
[----:B------:R-:W-:-:S03]  /*0770*/  FSEL R16, R16, RZ, P0 ;  /* 0x000000ff10107208 */ /* 0x000fc60000000000 */
[----:B------:R-:W-:Y:S01]  /*0780*/  STS [R22+0x900], R11 ;  /* 0x0009000b16007388 */ /* 0x000fe20000000800 */
[----:B------:R-:W-:-:S03]  /*0790*/  FSEL R17, R17, RZ, P1 ;  /* 0x000000ff11117208 */ /* 0x000fc60000800000 */
[----:B------:R-:W-:Y:S01]  /*07a0*/  STS [R25+0xd00], R20 ;  /* 0x000d001419007388 */ /* 0x000fe20000000800 */
[----:B0-----:R-:W-:Y:S01]  /*07b0*/  FSEL R5, R18, RZ, P5 ;  /* 0x000000ff12057208 */ /* 0x001fe20002800000 */
[----:B------:R-:W-:Y:S02]  /*07c0*/  IMAD.SHL.U32 R26, R26, 0x4, RZ ;  /* 0x000000041a1a7824 */ /* 0x000fe400078e00ff */
[----:B------:R-:W-:Y:S01]  /*07d0*/  STS [R21+0x200], R12 ;  /* 0x0002000c15007388 */ /* 0x000fe20000000800 */
[----:B-1----:R-:W-:-:S03]  /*07e0*/  FSEL R6, R23, RZ, P2 ;  /* 0x000000ff17067208 */ /* 0x002fc60001000000 */
[----:B------:R-:W-:Y:S04]  /*07f0*/  STS [R4+0x600], R13 ;  /* 0x0006000d04007388 */ /* 0x000fe80000000800 */
[----:B------:R-:W-:Y:S04]  /*0800*/  STS [R22+0xa00], R27 ;  /* 0x000a001b16007388 */ /* 0x000fe80000000800 */
[----:B------:R-:W-:Y:S01]  /*0810*/  STS [R25+0xe00], R10 ;  /* 0x000e000a19007388 */ /* 0x000fe20000000800 */
[----:B------:R-:W-:-:S03]  /*0820*/  LOP3.LUT R19, R26, 0x3fc, RZ, 0xc0, !PT ;  /* 0x000003fc1a137812 */ /* 0x000fc600078ec0ff */
[----:B------:R-:W-:Y:S04]  /*0830*/  STS [R21+0x300], R16 ;  /* 0x0003001015007388 */ /* 0x000fe80000000800 */
[----:B------:R0:W-:Y:S04]  /*0840*/  STS [R4+0x700], R17 ;  /* 0x0007001104007388 */ /* 0x0001e80000000800 */
[----:B------:R1:W-:Y:S04]  /*0850*/  STS [R22+0xb00], R5 ;  /* 0x000b000516007388 */ /* 0x0003e80000000800 */
[----:B------:R2:W-:Y:S01]  /*0860*/  STS [R25+0xf00], R6 ;  /* 0x000f000619007388 */ /* 0x0005e20000000800 */
[C---:B------:R-:W-:Y:S01]  /*0870*/  LOP3.LUT R7, R19.reuse, 0x400, RZ, 0xfc, !PT ;  /* 0x0000040013077812 */ /* 0x040fe200078efcff */
[----:B0-----:R-:W0:Y:S01]  /*0880*/  LDC.64 R16, c[0x0][0x220] ;  /* 0x00008800ff107b82 */ /* 0x001e220000000a00 */
[----:B------:R-:W-:-:S02]  /*0890*/  LOP3.LUT R9, R19, 0x800, RZ, 0xfc, !PT ;  /* 0x0000080013097812 */ /* 0x000fc400078efcff */
[----:B------:R-:W-:Y:S02]  /*08a0*/  SHF.R.U32.HI R11, RZ, 0x8, R26 ;  /* 0x00000008ff0b7819 */ /* 0x000fe4000001161a */
[----:B------:R-:W-:Y:S02]  /*08b0*/  SHF.R.U32.HI R8, RZ, 0x6, R7 ;  /* 0x00000006ff087819 */ /* 0x000fe40000011607 */
[----:B------:R-:W-:Y:S02]  /*08c0*/  SHF.R.U32.HI R10, RZ, 0x6, R9 ;  /* 0x00000006ff0a7819 */ /* 0x000fe40000011609 */
[----:B------:R-:W-:Y:S02]  /*08d0*/  SGXT.U32 R7, R11, 0x2 ;  /* 0x000000020b07781a */ /* 0x000fe40000000000 */
[----:B------:R-:W-:Y:S02]  /*08e0*/  LOP3.LUT R9, R8, 0x1c, RZ, 0xc0, !PT ;  /* 0x0000001c08097812 */ /* 0x000fe400078ec0ff */
[----:B------:R-:W-:-:S02]  /*08f0*/  LOP3.LUT R11, R10, 0x2c, RZ, 0xc0, !PT ;  /* 0x0000002c0a0b7812 */ /* 0x000fc400078ec0ff */
[----:B------:R-:W-:Y:S02]  /*0900*/  LOP3.LUT R4, R7, 0x3fc, R26, 0xf8, !PT ;  /* 0x000003fc07047812 */ /* 0x000fe400078ef81a */
[----:B------:R-:W-:Y:S01]  /*0910*/  LEA R8, R7, UR4, 0x2 ;  /* 0x0000000407087c11 */ /* 0x000fe2000f8e10ff */
[----:B------:R-:W-:Y:S01]  /*0920*/  VIADD R10, R9, UR4 ;  /* 0x00000004090a7c36 */ /* 0x000fe20008000000 */
[----:B------:R-:W-:Y:S01]  /*0930*/  LEA R4, R4, UR4, 0x2 ;  /* 0x0000000404047c11 */ /* 0x000fe2000f8e10ff */
[----:B------:R-:W-:Y:S01]  /*0940*/  BAR.SYNC.DEFER_BLOCKING 0x0 ;  /* 0x0000000000007b1d */ /* 0x000fe20000010000 */
[----:B------:R-:W-:Y:S02]  /*0950*/  VIADD R12, R11, UR4 ;  /* 0x000000040b0c7c36 */ /* 0x000fe40008000000 */
[C---:B------:R-:W-:Y:S02]  /*0960*/  IMAD R18, R19.reuse, 0x4, R8 ;  /* 0x0000000413127824 */ /* 0x040fe400078e0208 */
[----:B------:R-:W-:-:S02]  /*0970*/  IMAD R20, R19, 0x4, R10 ;  /* 0x0000000413147824 */ /* 0x000fc400078e020a */
[----:B-1----:R-:W-:Y:S01]  /*0980*/  IMAD R22, R19, 0x4, R12 ;  /* 0x0000000413167824 */ /* 0x002fe200078e020c */
[----:B------:R-:W-:Y:S04]  /*0990*/  LDS R4, [R4] ;  /* 0x0000000004047984 */ /* 0x000fe80000000800 */
[----:B------:R-:W-:Y:S04]  /*09a0*/  LDS R5, [R18+0x4] ;  /* 0x0000040012057984 */ /* 0x000fe80000000800 */
[----:B------:R-:W-:Y:S04]  /*09b0*/  LDS R6, [R18+0x8] ;  /* 0x0000080012067984 */ /* 0x000fe80000000800 */
[----:B------:R-:W1:Y:S04]  /*09c0*/  LDS R7, [R18+0xc] ;  /* 0x00000c0012077984 */ /* 0x000e680000000800 */
[----:B------:R-:W-:Y:S04]  /*09d0*/  LDS R8, [R20+0x1000] ;  /* 0x0010000014087984 */ /* 0x000fe80000000800 */
[----:B------:R-:W-:Y:S04]  /*09e0*/  LDS R9, [R20+0x1004] ;  /* 0x0010040014097984 */ /* 0x000fe80000000800 */
[----:B------:R-:W-:Y:S04]  /*09f0*/  LDS R10, [R20+0x1008] ;  /* 0x00100800140a7984 */ /* 0x000fe80000000800 */
[----:B------:R3:W4:Y:S04]  /*0a00*/  LDS R11, [R20+0x100c] ;  /* 0x00100c00140b7984 */ /* 0x0007280000000800 */
[----:B------:R-:W-:Y:S04]  /*0a10*/  LDS R12, [R22+0x2000] ;  /* 0x00200000160c7984 */ /* 0x000fe80000000800 */
[----:B------:R-:W-:Y:S04]  /*0a20*/  LDS R13, [R22+0x2004] ;  /* 0x00200400160d7984 */ /* 0x000fe80000000800 */
[----:B------:R-:W-:Y:S04]  /*0a30*/  LDS R14, [R22+0x2008] ;  /* 0x00200800160e7984 */ /* 0x000fe80000000800 */
[----:B------:R-:W5:Y:S01]  /*0a40*/  LDS R15, [R22+0x200c] ;  /* 0x00200c00160f7984 */ /* 0x000f620000000800 */
[----:B------:R-:W-:-:S02]  /*0a50*/  LOP3.LUT R21, R3, 0xfc, RZ, 0xc0, !PT ;  /* 0x000000fc03157812 */ /* 0x000fc400078ec0ff */
[----:B------:R-:W-:Y:S02]  /*0a60*/  SGXT.U32 R3, R0, 0x2 ;  /* 0x000000020003781a */ /* 0x000fe40000000000 */
[----:B------:R-:W-:Y:S02]  /*0a70*/  PRMT R2, R21, 0x6540, R2 ;  /* 0x0000654015027816 */ /* 0x000fe40000000002 */
[----:B------:R-:W-:Y:S02]  /*0a80*/  LOP3.LUT R3, R24, R3, RZ, 0xfc, !PT ;  /* 0x0000000318037212 */ /* 0x000fe400078efcff */
[----:B------:R-:W-:Y:S02]  /*0a90*/  ISETP.GE.AND P0, PT, R2, 0x100, PT ;  /* 0x000001000200780c */ /* 0x000fe40003f06270 */
[----:B------:R-:W-:Y:S01]  /*0aa0*/  LOP3.LUT R0, R19, 0xc00, RZ, 0xfc, !PT ;  /* 0x00000c0013007812 */ /* 0x000fe200078efcff */
[----:B------:R-:W-:-:S03]  /*0ab0*/  IMAD R23, R3, 0x100, R2 ;  /* 0x0000010003177824 */ /* 0x000fc600078e0202 */
[----:B------:R-:W-:Y:S01]  /*0ac0*/  SHF.R.U32.HI R0, RZ, 0x6, R0 ;  /* 0x00000006ff007819 */ /* 0x000fe20000011600 */
[C---:B------:R-:W-:Y:S02]  /*0ad0*/  VIADD R21, R23.reuse, 0x400 ;  /* 0x0000040017157836 */ /* 0x040fe40000000000 */
[C---:B--2---:R-:W-:Y:S01]  /*0ae0*/  VIADD R25, R23.reuse, 0x800 ;  /* 0x0000080017197836 */ /* 0x044fe20000000000 */
[----:B------:R-:W-:Y:S01]  /*0af0*/  LOP3.LUT R0, R0, 0x3c, RZ, 0xc0, !PT ;  /* 0x0000003c00007812 */ /* 0x000fe200078ec0ff */
[----:B0-----:R-:W-:-:S04]  /*0b00*/  IMAD.WIDE R2, R23, 0x4, R16 ;  /* 0x0000000417027825 */ /* 0x001fc800078e0210 */
[--C-:B---3--:R-:W-:Y:S01]  /*0b10*/  IMAD.WIDE R20, R21, 0x4, R16.reuse ;  /* 0x0000000415147825 */ /* 0x108fe200078e0210 */
[----:B-1----:R0:W-:Y:S03]  /*0b20*/  @!P0 STG.E.128 desc[UR6][R2.64], R4 ;  /* 0x0000000402008986 */ /* 0x0021e6000c101d06 */
[----:B------:R-:W-:Y:S01]  /*0b30*/  IMAD.WIDE R24, R25, 0x4, R16 ;  /* 0x0000000419187825 */ /* 0x000fe200078e0210 */
[----:B----4-:R0:W-:Y:S03]  /*0b40*/  @!P0 STG.E.128 desc[UR6][R20.64], R8 ;  /* 0x0000000814008986 */ /* 0x0101e6000c101d06 */
[----:B------:R-:W-:-:S04]  /*0b50*/  VIADD R0, R0, UR4 ;  /* 0x0000000400007c36 */ /* 0x000fc80008000000 */
[----:B------:R-:W-:Y:S01]  /*0b60*/  IMAD R0, R19, 0x4, R0 ;  /* 0x0000000413007824 */ /* 0x000fe200078e0200 */
[----:B-----5:R0:W-:Y:S02]  /*0b70*/  @!P0 STG.E.128 desc[UR6][R24.64], R12 ;  /* 0x0000000c18008986 */ /* 0x0201e4000c101d06 */
[----:B0-----:R-:W-:Y:S05]  /*0b80*/  @P0 EXIT ;  /* 0x000000000000094d */ /* 0x001fea0003800000 */
[----:B0-----:R-:W-:Y:S01]  /*0b90*/  LDS R4, [R0+0x3000] ;  /* 0x0030000000047984 */ /* 0x001fe20000000800 */
[----:B------:R-:W-:-:S03]  /*0ba0*/  VIADD R23, R23, 0xc00 ;  /* 0x00000c0017177836 */ /* 0x000fc60000000000 */
[----:B------:R-:W-:Y:S01]  /*0bb0*/  LDS R5, [R0+0x3004] ;  /* 0x0030040000057984 */ /* 0x000fe20000000800 */
[----:B------:R-:W-:-:S03]  /*0bc0*/  IMAD.WIDE R16, R23, 0x4, R16 ;  /* 0x0000000417107825 */ /* 0x000fc600078e0210 */
[----:B------:R-:W-:Y:S04]  /*0bd0*/  LDS R6, [R0+0x3008] ;  /* 0x0030080000067984 */ /* 0x000fe80000000800 */
[----:B------:R-:W0:Y:S04]  /*0be0*/  LDS R7, [R0+0x300c] ;  /* 0x00300c0000077984 */ /* 0x000e280000000800 */
[----:B0-----:R-:W-:Y:S01]  /*0bf0*/  STG.E.128 desc[UR6][R16.64], R4 ;  /* 0x0000000410007986 */ /* 0x001fe2000c101d06 */
[----:B------:R-:W-:Y:S05]  /*0c00*/  EXIT ;  /* 0x000000000000794d */ /* 0x000fea0003800000 */
.L_x_0:
[----:B------:R-:W-:-:S00]  /*0c10*/  BRA `(.L_x_0) ;  /* 0xfffffffc00fc7947 */ /* 0x000fc0000383ffff */
[----:B------:R-:W-:-:S00]  /*0c20*/  NOP ;  /* 0x0000000000007918 */ /* 0x000fc00000000000 */
        /* <DEDUP_REMOVED lines=13> */
.L_x_1:


//--------------------- .nv.shared.triton_poi_fused_convolution_relu_16 --------------------------
	.section	.nv.shared.triton_poi_fused_convolution_relu_16,"aw",@nobits
	.sectionflags	@""
	.align	16
	.zero		1024


//--------------------- .nv.constant0.triton_poi_fused_convolution_relu_16 --------------------------
	.section	.nv.constant0.triton_poi_fused_convolution_relu_16,"a",@progbits
	.sectionflags	@""
	.align	4
.nv.constant0.triton_poi_fused_convolution_relu_16:
	.zero		560
